//
// Generated by NVIDIA NVVM Compiler
//
// Compiler Build ID: CL-36424714
// Cuda compilation tools, release 13.0, V13.0.88
// Based on NVVM 20.0.0
//

.version 9.0
.target sm_100
.address_size 64

	// .globl	_Z16convolution_cudaPKfS0_Pfiiii

.visible .entry _Z16convolution_cudaPKfS0_Pfiiii(
	.param .u64 .ptr .align 1 _Z16convolution_cudaPKfS0_Pfiiii_param_0,
	.param .u64 .ptr .align 1 _Z16convolution_cudaPKfS0_Pfiiii_param_1,
	.param .u64 .ptr .align 1 _Z16convolution_cudaPKfS0_Pfiiii_param_2,
	.param .u32 _Z16convolution_cudaPKfS0_Pfiiii_param_3,
	.param .u32 _Z16convolution_cudaPKfS0_Pfiiii_param_4,
	.param .u32 _Z16convolution_cudaPKfS0_Pfiiii_param_5,
	.param .u32 _Z16convolution_cudaPKfS0_Pfiiii_param_6
)
{
	.reg .pred 	%p<95>;
	.reg .b32 	%r<64>;
	.reg .b32 	%f<99>;
	.reg .b64 	%rd<59>;

	ld.param.u64 	%rd8, [_Z16convolution_cudaPKfS0_Pfiiii_param_0];
	ld.param.u64 	%rd9, [_Z16convolution_cudaPKfS0_Pfiiii_param_1];
	ld.param.u32 	%r24, [_Z16convolution_cudaPKfS0_Pfiiii_param_3];
	ld.param.u32 	%r25, [_Z16convolution_cudaPKfS0_Pfiiii_param_4];
	ld.param.u32 	%r26, [_Z16convolution_cudaPKfS0_Pfiiii_param_5];
	ld.param.u32 	%r27, [_Z16convolution_cudaPKfS0_Pfiiii_param_6];
	cvta.to.global.u64 	%rd1, %rd8;
	cvta.to.global.u64 	%rd2, %rd9;
	mov.u32 	%r28, %ctaid.y;
	mov.u32 	%r29, %ntid.y;
	mov.u32 	%r30, %tid.y;
	mad.lo.s32 	%r1, %r28, %r29, %r30;
	mov.u32 	%r31, %ctaid.x;
	mov.u32 	%r32, %ntid.x;
	mov.u32 	%r33, %tid.x;
	mad.lo.s32 	%r2, %r31, %r32, %r33;
	setp.ge.s32 	%p2, %r1, %r25;
	setp.ge.s32 	%p3, %r2, %r24;
	or.pred  	%p4, %p3, %p2;
	@%p4 bra 	$L__BB0_45;
	setp.lt.s32 	%p5, %r26, 1;
	mov.f32 	%f77, 0f00000000;
	@%p5 bra 	$L__BB0_44;
	sub.s32 	%r3, %r1, %r27;
	sub.s32 	%r4, %r2, %r27;
	and.b32  	%r5, %r26, 7;
	and.b32  	%r6, %r26, 3;
	and.b32  	%r7, %r26, 2147483640;
	and.b32  	%r8, %r26, 1;
	mov.f32 	%f77, 0f00000000;
	mov.b32 	%r59, 0;
	cvt.s64.s32 	%rd46, %r4;
$L__BB0_3:
	setp.lt.u32 	%p6, %r26, 8;
	add.s32 	%r36, %r59, %r3;
	setp.gt.s32 	%p7, %r36, -1;
	setp.lt.s32 	%p8, %r36, %r25;
	and.pred  	%p1, %p7, %p8;
	mul.lo.s32 	%r10, %r59, %r26;
	mul.lo.s32 	%r11, %r36, %r24;
	mov.b32 	%r62, 0;
	@%p6 bra 	$L__BB0_22;
	mov.b32 	%r60, 0;
	cvt.u64.u32 	%rd14, %r10;
	cvt.s64.s32 	%rd19, %r11;
$L__BB0_5:
	.pragma "nounroll";
	add.s32 	%r13, %r60, %r4;
	setp.gt.s32 	%p9, %r13, -1;
	setp.lt.s32 	%p10, %r13, %r24;
	and.pred  	%p11, %p9, %p10;
	and.pred  	%p13, %p1, %p11;
	not.pred 	%p14, %p13;
	@%p14 bra 	$L__BB0_7;
	add.s32 	%r38, %r60, %r10;
	mul.wide.u32 	%rd10, %r38, 4;
	add.s64 	%rd11, %rd2, %rd10;
	ld.global.f32 	%f43, [%rd11];
	add.s32 	%r39, %r13, %r11;
	mul.wide.s32 	%rd12, %r39, 4;
	add.s64 	%rd13, %rd1, %rd12;
	ld.global.f32 	%f44, [%rd13];
	fma.rn.f32 	%f77, %f43, %f44, %f77;
$L__BB0_7:
	add.s32 	%r40, %r13, 1;
	setp.gt.s32 	%p15, %r40, -1;
	setp.lt.s32 	%p16, %r40, %r24;
	and.pred  	%p17, %p15, %p16;
	and.pred  	%p18, %p1, %p17;
	cvt.s64.s32 	%rd15, %r60;
	add.s64 	%rd16, %rd15, %rd14;
	shl.b64 	%rd17, %rd16, 2;
	add.s64 	%rd3, %rd2, %rd17;
	add.s64 	%rd20, %rd15, %rd46;
	add.s64 	%rd21, %rd20, %rd19;
	shl.b64 	%rd22, %rd21, 2;
	add.s64 	%rd4, %rd1, %rd22;
	not.pred 	%p19, %p18;
	@%p19 bra 	$L__BB0_9;
	ld.global.f32 	%f45, [%rd3+4];
	ld.global.f32 	%f46, [%rd4+4];
	fma.rn.f32 	%f77, %f45, %f46, %f77;
$L__BB0_9:
	add.s32 	%r41, %r13, 2;
	setp.gt.s32 	%p20, %r41, -1;
	setp.lt.s32 	%p21, %r41, %r24;
	and.pred  	%p22, %p20, %p21;
	and.pred  	%p23, %p1, %p22;
	not.pred 	%p24, %p23;
	@%p24 bra 	$L__BB0_11;
	ld.global.f32 	%f47, [%rd3+8];
	ld.global.f32 	%f48, [%rd4+8];
	fma.rn.f32 	%f77, %f47, %f48, %f77;
$L__BB0_11:
	add.s32 	%r42, %r13, 3;
	setp.gt.s32 	%p25, %r42, -1;
	setp.lt.s32 	%p26, %r42, %r24;
	and.pred  	%p27, %p25, %p26;
	and.pred  	%p28, %p1, %p27;
	not.pred 	%p29, %p28;
	@%p29 bra 	$L__BB0_13;
	ld.global.f32 	%f49, [%rd3+12];
	ld.global.f32 	%f50, [%rd4+12];
	fma.rn.f32 	%f77, %f49, %f50, %f77;
$L__BB0_13:
	add.s32 	%r43, %r13, 4;
	setp.gt.s32 	%p30, %r43, -1;
	setp.lt.s32 	%p31, %r43, %r24;
	and.pred  	%p32, %p30, %p31;
	and.pred  	%p33, %p1, %p32;
	not.pred 	%p34, %p33;
	@%p34 bra 	$L__BB0_15;
	ld.global.f32 	%f51, [%rd3+16];
	ld.global.f32 	%f52, [%rd4+16];
	fma.rn.f32 	%f77, %f51, %f52, %f77;
$L__BB0_15:
	add.s32 	%r44, %r13, 5;
	setp.gt.s32 	%p35, %r44, -1;
	setp.lt.s32 	%p36, %r44, %r24;
	and.pred  	%p37, %p35, %p36;
	and.pred  	%p38, %p1, %p37;
	not.pred 	%p39, %p38;
	@%p39 bra 	$L__BB0_17;
	ld.global.f32 	%f53, [%rd3+20];
	ld.global.f32 	%f54, [%rd4+20];
	fma.rn.f32 	%f77, %f53, %f54, %f77;
$L__BB0_17:
	add.s32 	%r45, %r13, 6;
	setp.gt.s32 	%p40, %r45, -1;
	setp.lt.s32 	%p41, %r45, %r24;
	and.pred  	%p42, %p40, %p41;
	and.pred  	%p43, %p1, %p42;
	not.pred 	%p44, %p43;
	@%p44 bra 	$L__BB0_19;
	ld.global.f32 	%f55, [%rd3+24];
	ld.global.f32 	%f56, [%rd4+24];
	fma.rn.f32 	%f77, %f55, %f56, %f77;
$L__BB0_19:
	add.s32 	%r46, %r13, 7;
	setp.gt.s32 	%p45, %r46, -1;
	setp.lt.s32 	%p46, %r46, %r24;
	and.pred  	%p47, %p45, %p46;
	and.pred  	%p48, %p1, %p47;
	not.pred 	%p49, %p48;
	@%p49 bra 	$L__BB0_21;
	ld.global.f32 	%f57, [%rd3+28];
	ld.global.f32 	%f58, [%rd4+28];
	fma.rn.f32 	%f77, %f57, %f58, %f77;
$L__BB0_21:
	add.s32 	%r60, %r60, 8;
	setp.ne.s32 	%p50, %r60, %r7;
	mov.u32 	%r62, %r7;
	@%p50 bra 	$L__BB0_5;
$L__BB0_22:
	setp.eq.s32 	%p51, %r5, 0;
	@%p51 bra 	$L__BB0_43;
	add.s32 	%r47, %r5, -1;
	setp.lt.u32 	%p52, %r47, 3;
	@%p52 bra 	$L__BB0_33;
	add.s32 	%r16, %r62, %r4;
	setp.gt.s32 	%p53, %r16, -1;
	setp.lt.s32 	%p54, %r16, %r24;
	and.pred  	%p55, %p53, %p54;
	and.pred  	%p57, %p1, %p55;
	not.pred 	%p58, %p57;
	@%p58 bra 	$L__BB0_26;
	add.s32 	%r48, %r62, %r10;
	mul.wide.u32 	%rd23, %r48, 4;
	add.s64 	%rd24, %rd2, %rd23;
	ld.global.f32 	%f60, [%rd24];
	add.s32 	%r49, %r16, %r11;
	mul.wide.s32 	%rd25, %r49, 4;
	add.s64 	%rd26, %rd1, %rd25;
	ld.global.f32 	%f61, [%rd26];
	fma.rn.f32 	%f77, %f60, %f61, %f77;
$L__BB0_26:
	add.s32 	%r50, %r16, 1;
	setp.gt.s32 	%p59, %r50, -1;
	setp.lt.s32 	%p60, %r50, %r24;
	and.pred  	%p61, %p59, %p60;
	and.pred  	%p62, %p1, %p61;
	cvt.u64.u32 	%rd27, %r10;
	cvt.u64.u32 	%rd28, %r62;
	add.s64 	%rd29, %rd28, %rd27;
	shl.b64 	%rd30, %rd29, 2;
	add.s64 	%rd5, %rd2, %rd30;
	cvt.s64.s32 	%rd32, %r11;
	add.s64 	%rd33, %rd28, %rd46;
	add.s64 	%rd34, %rd33, %rd32;
	shl.b64 	%rd35, %rd34, 2;
	add.s64 	%rd6, %rd1, %rd35;
	not.pred 	%p63, %p62;
	@%p63 bra 	$L__BB0_28;
	ld.global.f32 	%f62, [%rd5+4];
	ld.global.f32 	%f63, [%rd6+4];
	fma.rn.f32 	%f77, %f62, %f63, %f77;
$L__BB0_28:
	add.s32 	%r51, %r16, 2;
	setp.gt.s32 	%p64, %r51, -1;
	setp.lt.s32 	%p65, %r51, %r24;
	and.pred  	%p66, %p64, %p65;
	and.pred  	%p67, %p1, %p66;
	not.pred 	%p68, %p67;
	@%p68 bra 	$L__BB0_30;
	ld.global.f32 	%f64, [%rd5+8];
	ld.global.f32 	%f65, [%rd6+8];
	fma.rn.f32 	%f77, %f64, %f65, %f77;
$L__BB0_30:
	add.s32 	%r52, %r16, 3;
	setp.gt.s32 	%p69, %r52, -1;
	setp.lt.s32 	%p70, %r52, %r24;
	and.pred  	%p71, %p69, %p70;
	and.pred  	%p72, %p1, %p71;
	not.pred 	%p73, %p72;
	@%p73 bra 	$L__BB0_32;
	ld.global.f32 	%f66, [%rd5+12];
	ld.global.f32 	%f67, [%rd6+12];
	fma.rn.f32 	%f77, %f66, %f67, %f77;
$L__BB0_32:
	add.s32 	%r62, %r62, 4;
$L__BB0_33:
	setp.eq.s32 	%p74, %r6, 0;
	@%p74 bra 	$L__BB0_43;
	setp.eq.s32 	%p75, %r6, 1;
	@%p75 bra 	$L__BB0_40;
	add.s32 	%r19, %r62, %r4;
	setp.gt.s32 	%p76, %r19, -1;
	setp.lt.s32 	%p77, %r19, %r24;
	and.pred  	%p78, %p76, %p77;
	and.pred  	%p80, %p1, %p78;
	not.pred 	%p81, %p80;
	@%p81 bra 	$L__BB0_37;
	add.s32 	%r53, %r62, %r10;
	mul.wide.u32 	%rd36, %r53, 4;
	add.s64 	%rd37, %rd2, %rd36;
	ld.global.f32 	%f69, [%rd37];
	add.s32 	%r54, %r19, %r11;
	mul.wide.s32 	%rd38, %r54, 4;
	add.s64 	%rd39, %rd1, %rd38;
	ld.global.f32 	%f70, [%rd39];
	fma.rn.f32 	%f77, %f69, %f70, %f77;
$L__BB0_37:
	add.s32 	%r55, %r19, 1;
	setp.gt.s32 	%p82, %r55, -1;
	setp.lt.s32 	%p83, %r55, %r24;
	and.pred  	%p84, %p82, %p83;
	and.pred  	%p85, %p1, %p84;
	not.pred 	%p86, %p85;
	@%p86 bra 	$L__BB0_39;
	cvt.u64.u32 	%rd40, %r10;
	cvt.s64.s32 	%rd41, %r62;
	add.s64 	%rd42, %rd41, %rd40;
	shl.b64 	%rd43, %rd42, 2;
	add.s64 	%rd44, %rd2, %rd43;
	ld.global.f32 	%f71, [%rd44+4];
	cvt.s64.s32 	%rd45, %r11;
	add.s64 	%rd47, %rd41, %rd46;
	add.s64 	%rd48, %rd47, %rd45;
	shl.b64 	%rd49, %rd48, 2;
	add.s64 	%rd50, %rd1, %rd49;
	ld.global.f32 	%f72, [%rd50+4];
	fma.rn.f32 	%f77, %f71, %f72, %f77;
$L__BB0_39:
	add.s32 	%r62, %r62, 2;
$L__BB0_40:
	setp.eq.s32 	%p87, %r8, 0;
	@%p87 bra 	$L__BB0_43;
	add.s32 	%r22, %r62, %r4;
	setp.gt.s32 	%p88, %r22, -1;
	setp.lt.s32 	%p89, %r22, %r24;
	and.pred  	%p90, %p88, %p89;
	and.pred  	%p92, %p1, %p90;
	not.pred 	%p93, %p92;
	@%p93 bra 	$L__BB0_43;
	add.s32 	%r56, %r62, %r10;
	mul.wide.u32 	%rd51, %r56, 4;
	add.s64 	%rd52, %rd2, %rd51;
	ld.global.f32 	%f73, [%rd52];
	add.s32 	%r57, %r22, %r11;
	mul.wide.s32 	%rd53, %r57, 4;
	add.s64 	%rd54, %rd1, %rd53;
	ld.global.f32 	%f74, [%rd54];
	fma.rn.f32 	%f77, %f73, %f74, %f77;
$L__BB0_43:
	add.s32 	%r59, %r59, 1;
	setp.ne.s32 	%p94, %r59, %r26;
	@%p94 bra 	$L__BB0_3;
$L__BB0_44:
	ld.param.u64 	%rd58, [_Z16convolution_cudaPKfS0_Pfiiii_param_2];
	mad.lo.s32 	%r58, %r24, %r1, %r2;
	cvta.to.global.u64 	%rd55, %rd58;
	mul.wide.s32 	%rd56, %r58, 4;
	add.s64 	%rd57, %rd55, %rd56;
	st.global.f32 	[%rd57], %f77;
$L__BB0_45:
	ret;

}


// ===== COMPILED SASS (sm_100) =====

	.target	sm_100

	.elftype	@"ET_EXEC"


//--------------------- .note.nv.tkinfo           --------------------------
	.section	.note.nv.tkinfo,"",@"SHT_NOTE"
	.sectionflags	@"SHF_NOTE_NV_TKINFO"
	.tkinfo
        /*0018*/ 	.word	0x00000002
        /*0030*/ 	.string	""
        /*0030*/ 	.string	"ptxas"
        /*0030*/ 	.string	"Cuda compilation tools, release 13.0, V13.0.88"
        /*0030*/ 	.string	"Build cuda_13.0.r13.0/compiler.36424714_0"
        /*0030*/ 	.string	"-arch sm_100 -m 64 "



//--------------------- .note.nv.cuinfo           --------------------------
	.section	.note.nv.cuinfo,"",@"SHT_NOTE"
	.sectionflags	@"SHF_NOTE_NV_CUINFO"
        /*0018*/ 	.short	0x0002
        /*001a*/ 	.short	0x0064
        /*001c*/ 	.short	0x0082
	.zero		2


//--------------------- .nv.info                  --------------------------
	.section	.nv.info,"",@"SHT_CUDA_INFO"
	.align	4


	//----- nvinfo : EIATTR_REGCOUNT
	.align		4
        /*0000*/ 	.byte	0x04, 0x2f
        /*0002*/ 	.short	(.L_1 - .L_0)
	.align		4
.L_0:
        /*0004*/ 	.word	index@(_Z16convolution_cudaPKfS0_Pfiiii)
        /*0008*/ 	.word	0x0000001e


	//----- nvinfo : EIATTR_FRAME_SIZE
	.align		4
.L_1:
        /*000c*/ 	.byte	0x04, 0x11
        /*000e*/ 	.short	(.L_3 - .L_2)
	.align		4
.L_2:
        /*0010*/ 	.word	index@(_Z16convolution_cudaPKfS0_Pfiiii)
        /*0014*/ 	.word	0x00000000


	//----- nvinfo : EIATTR_MIN_STACK_SIZE
	.align		4
.L_3:
        /*0018*/ 	.byte	0x04, 0x12
        /*001a*/ 	.short	(.L_5 - .L_4)
	.align		4
.L_4:
        /*001c*/ 	.word	index@(_Z16convolution_cudaPKfS0_Pfiiii)
        /*0020*/ 	.word	0x00000000
.L_5:


//--------------------- .nv.compat                --------------------------
	.section	.nv.compat,"",@"SHT_CUDA_COMPAT_INFO"
	.align	4
        /*0000*/ 	.byte	0x02, 0x09, 0x00, 0x00, 0x02, 0x02, 0x01, 0x00, 0x02, 0x05, 0x05, 0x00, 0x03, 0x07, 0x01, 0x01
        /*0010*/ 	.byte	0x02, 0x03, 0x00, 0x00, 0x02, 0x06, 0x01, 0x00, 0x04, 0x0b, 0x08, 0x00, 0x09, 0x00, 0x00, 0x00
        /*0020*/ 	.byte	0x00, 0x00, 0x00, 0x00


//--------------------- .nv.info._Z16convolution_cudaPKfS0_Pfiiii --------------------------
	.section	.nv.info._Z16convolution_cudaPKfS0_Pfiiii,"",@"SHT_CUDA_INFO"
	.sectionflags	@""
	.align	4


	//----- nvinfo : EIATTR_CUDA_API_VERSION
	.align		4
        /*0000*/ 	.byte	0x04, 0x37
        /*0002*/ 	.short	(.L_7 - .L_6)
.L_6:
        /*0004*/ 	.word	0x00000082


	//----- nvinfo : EIATTR_KPARAM_INFO
	.align		4
.L_7:
        /*0008*/ 	.byte	0x04, 0x17
        /*000a*/ 	.short	(.L_9 - .L_8)
.L_8:
        /*000c*/ 	.word	0x00000000
        /*0010*/ 	.short	0x0006
        /*0012*/ 	.short	0x0024
        /*0014*/ 	.byte	0x00, 0xf0, 0x11, 0x00


	//----- nvinfo : EIATTR_KPARAM_INFO
	.align		4
.L_9:
        /*0018*/ 	.byte	0x04, 0x17
        /*001a*/ 	.short	(.L_11 - .L_10)
.L_10:
        /*001c*/ 	.word	0x00000000
        /*0020*/ 	.short	0x0005
        /*0022*/ 	.short	0x0020
        /*0024*/ 	.byte	0x00, 0xf0, 0x11, 0x00


	//----- nvinfo : EIATTR_KPARAM_INFO
	.align		4
.L_11:
        /*0028*/ 	.byte	0x04, 0x17
        /*002a*/ 	.short	(.L_13 - .L_12)
.L_12:
        /*002c*/ 	.word	0x00000000
        /*0030*/ 	.short	0x0004
        /*0032*/ 	.short	0x001c
        /*0034*/ 	.byte	0x00, 0xf0, 0x11, 0x00


	//----- nvinfo : EIATTR_KPARAM_INFO
	.align		4
.L_13:
        /*0038*/ 	.byte	0x04, 0x17
        /*003a*/ 	.short	(.L_15 - .L_14)
.L_14:
        /*003c*/ 	.word	0x00000000
        /*0040*/ 	.short	0x0003
        /*0042*/ 	.short	0x0018
        /*0044*/ 	.byte	0x00, 0xf0, 0x11, 0x00


	//----- nvinfo : EIATTR_KPARAM_INFO
	.align		4
.L_15:
        /*0048*/ 	.byte	0x04, 0x17
        /*004a*/ 	.short	(.L_17 - .L_16)
.L_16:
        /*004c*/ 	.word	0x00000000
        /*0050*/ 	.short	0x0002
        /*0052*/ 	.short	0x0010
        /*0054*/ 	.byte	0x00, 0xf5, 0x21, 0x00


	//----- nvinfo : EIATTR_KPARAM_INFO
	.align		4
.L_17:
        /*0058*/ 	.byte	0x04, 0x17
        /*005a*/ 	.short	(.L_19 - .L_18)
.L_18:
        /*005c*/ 	.word	0x00000000
        /*0060*/ 	.short	0x0001
        /*0062*/ 	.short	0x0008
        /*0064*/ 	.byte	0x00, 0xf5, 0x21, 0x00


	//----- nvinfo : EIATTR_KPARAM_INFO
	.align		4
.L_19:
        /*0068*/ 	.byte	0x04, 0x17
        /*006a*/ 	.short	(.L_21 - .L_20)
.L_20:
        /*006c*/ 	.word	0x00000000
        /*0070*/ 	.short	0x0000
        /*0072*/ 	.short	0x0000
        /*0074*/ 	.byte	0x00, 0xf5, 0x21, 0x00


	//----- nvinfo : EIATTR_SPARSE_MMA_MASK
	.align		4
.L_21:
        /*0078*/ 	.byte	0x03, 0x50
        /*007a*/ 	.short	0x0000


	//----- nvinfo : EIATTR_MAXREG_COUNT
	.align		4
        /*007c*/ 	.byte	0x03, 0x1b
        /*007e*/ 	.short	0x00ff


	//----- nvinfo : EIATTR_MERCURY_ISA_VERSION
	.align		4
        /*0080*/ 	.byte	0x03, 0x5f
        /*0082*/ 	.short	0x0101


	//----- nvinfo : EIATTR_VRC_CTA_INIT_COUNT
	.align		4
        /*0084*/ 	.byte	0x02, 0x4a
	.zero		1
	.zero		1


	//----- nvinfo : EIATTR_EXIT_INSTR_OFFSETS
	.align		4
        /*0088*/ 	.byte	0x04, 0x1c
        /*008a*/ 	.short	(.L_23 - .L_22)


	//   ....[0]....
.L_22:
        /*008c*/ 	.word	0x000000c0


	//   ....[1]....
        /*0090*/ 	.word	0x00000e70


	//----- nvinfo : EIATTR_CRS_STACK_SIZE
	.align		4
.L_23:
        /*0094*/ 	.byte	0x04, 0x1e
        /*0096*/ 	.short	(.L_25 - .L_24)
.L_24:
        /*0098*/ 	.word	0x00000000


	//----- nvinfo : EIATTR_CBANK_PARAM_SIZE
	.align		4
.L_25:
        /*009c*/ 	.byte	0x03, 0x19
        /*009e*/ 	.short	0x0028


	//----- nvinfo : EIATTR_PARAM_CBANK
	.align		4
        /*00a0*/ 	.byte	0x04, 0x0a
        /*00a2*/ 	.short	(.L_27 - .L_26)
	.align		4
.L_26:
        /*00a4*/ 	.word	index@(.nv.constant0._Z16convolution_cudaPKfS0_Pfiiii)
        /*00a8*/ 	.short	0x0380
        /*00aa*/ 	.short	0x0028


	//----- nvinfo : EIATTR_SW_WAR
	.align		4
.L_27:
        /*00ac*/ 	.byte	0x04, 0x36
        /*00ae*/ 	.short	(.L_29 - .L_28)
.L_28:
        /*00b0*/ 	.word	0x00000008
.L_29:


//--------------------- .nv.callgraph             --------------------------
	.section	.nv.callgraph,"",@"SHT_CUDA_CALLGRAPH"
	.align	4
	.sectionentsize	8
	.align		4
        /*0000*/ 	.word	0x00000000
	.align		4
        /*0004*/ 	.word	0xffffffff
	.align		4
        /*0008*/ 	.word	0x00000000
	.align		4
        /*000c*/ 	.word	0xfffffffe
	.align		4
        /*0010*/ 	.word	0x00000000
	.align		4
        /*0014*/ 	.word	0xfffffffd
	.align		4
        /*0018*/ 	.word	0x00000000
	.align		4
        /*001c*/ 	.word	0xfffffffc


//--------------------- .text._Z16convolution_cudaPKfS0_Pfiiii --------------------------
	.section	.text._Z16convolution_cudaPKfS0_Pfiiii,"ax",@progbits
	.align	128
        .global         _Z16convolution_cudaPKfS0_Pfiiii
        .type           _Z16convolution_cudaPKfS0_Pfiiii,@function
        .size           _Z16convolution_cudaPKfS0_Pfiiii,(.L_x_9 - _Z16convolution_cudaPKfS0_Pfiiii)
        .other          _Z16convolution_cudaPKfS0_Pfiiii,@"STO_CUDA_ENTRY STV_DEFAULT"
_Z16convolution_cudaPKfS0_Pfiiii:
.text._Z16convolution_cudaPKfS0_Pfiiii:
[----:B------:R-:W-:Y:S01]  /*0000*/  LDC R1, c[0x0][0x37c] ;  /* 0x0000df00ff017b82 */ /* 0x000fe20000000800 */
[----:B------:R-:W0:Y:S07]  /*0010*/  S2R R3, SR_TID.Y ;  /* 0x0000000000037919 */ /* 0x000e2e0000002200 */
[----:B------:R-:W0:Y:S01]  /*0020*/  S2UR UR4, SR_CTAID.Y ;  /* 0x00000000000479c3 */ /* 0x000e220000002600 */
[----:B------:R-:W1:Y:S01]  /*0030*/  LDCU.64 UR6, c[0x0][0x398] ;  /* 0x00007300ff0677ac */ /* 0x000e620008000a00 */
[----:B------:R-:W2:Y:S06]  /*0040*/  S2R R5, SR_TID.X ;  /* 0x0000000000057919 */ /* 0x000eac0000002100 */
[----:B------:R-:W0:Y:S08]  /*0050*/  LDC R2, c[0x0][0x364] ;  /* 0x0000d900ff027b82 */ /* 0x000e300000000800 */
[----:B------:R-:W2:Y:S08]  /*0060*/  S2UR UR5, SR_CTAID.X ;  /* 0x00000000000579c3 */ /* 0x000eb00000002500 */
[----:B------:R-:W2:Y:S01]  /*0070*/  LDC R0, c[0x0][0x360] ;  /* 0x0000d800ff007b82 */ /* 0x000ea20000000800 */
[----:B0-----:R-:W-:-:S05]  /*0080*/  IMAD R2, R2, UR4, R3 ;  /* 0x0000000402027c24 */ /* 0x001fca000f8e0203 */
[----:B-1----:R-:W-:Y:S01]  /*0090*/  ISETP.GE.AND P0, PT, R2, UR7, PT ;  /* 0x0000000702007c0c */ /* 0x002fe2000bf06270 */
[----:B--2---:R-:W-:-:S05]  /*00a0*/  IMAD R3, R0, UR5, R5 ;  /* 0x0000000500037c24 */ /* 0x004fca000f8e0205 */
[----:B------:R-:W-:-:S13]  /*00b0*/  ISETP.GE.OR P0, PT, R3, UR6, P0 ;  /* 0x0000000603007c0c */ /* 0x000fda0008706670 */
[----:B------:R-:W-:Y:S05]  /*00c0*/  @P0 EXIT ;  /* 0x000000000000094d */ /* 0x000fea0003800000 */
[----:B------:R-:W0:Y:S01]  /*00d0*/  LDCU UR5, c[0x0][0x3a0] ;  /* 0x00007400ff0577ac */ /* 0x000e220008000800 */
[----:B------:R-:W-:Y:S01]  /*00e0*/  IMAD.MOV.U32 R0, RZ, RZ, RZ ;  /* 0x000000ffff007224 */ /* 0x000fe200078e00ff */
[----:B------:R-:W1:Y:S01]  /*00f0*/  LDCU.64 UR10, c[0x0][0x358] ;  /* 0x00006b00ff0a77ac */ /* 0x000e620008000a00 */
[----:B0-----:R-:W-:-:S09]  /*0100*/  UISETP.GE.AND UP0, UPT, UR5, 0x1, UPT ;  /* 0x000000010500788c */ /* 0x001fd2000bf06270 */
[----:B-1----:R-:W-:Y:S05]  /*0110*/  BRA.U !UP0, `(.L_x_0) ;  /* 0x0000000d08447547 */ /* 0x002fea000b800000 */
[----:B------:R-:W0:Y:S01]  /*0120*/  LDCU UR4, c[0x0][0x3a4] ;  /* 0x00007480ff0477ac */ /* 0x000e220008000800 */
[----:B------:R-:W-:Y:S01]  /*0130*/  IMAD.MOV.U32 R0, RZ, RZ, RZ ;  /* 0x000000ffff007224 */ /* 0x000fe200078e00ff */
[----:B------:R-:W-:Y:S02]  /*0140*/  ULOP3.LUT UR8, UR5, 0x7, URZ, 0xc0, !UPT ;  /* 0x0000000705087892 */ /* 0x000fe4000f8ec0ff */
[----:B------:R-:W-:Y:S02]  /*0150*/  ULOP3.LUT UR9, UR5, 0x3, URZ, 0xc0, !UPT ;  /* 0x0000000305097892 */ /* 0x000fe4000f8ec0ff */
[----:B------:R-:W-:Y:S01]  /*0160*/  ULOP3.LUT UR5, UR5, 0x7ffffff8, URZ, 0xc0, !UPT ;  /* 0x7ffffff805057892 */ /* 0x000fe2000f8ec0ff */
[----:B0-----:R-:W-:Y:S02]  /*0170*/  VIADD R4, R3, -UR4 ;  /* 0x8000000403047c36 */ /* 0x001fe40008000000 */
[----:B------:R-:W-:Y:S01]  /*0180*/  VIADD R6, R2, -UR4 ;  /* 0x8000000402067c36 */ /* 0x000fe20008000000 */
[----:B------:R-:W-:-:S02]  /*0190*/  UMOV UR4, URZ ;  /* 0x000000ff00047c82 */ /* 0x000fc40008000000 */
[----:B------:R-:W-:-:S07]  /*01a0*/  SHF.R.S32.HI R5, RZ, 0x1f, R4 ;  /* 0x0000001fff057819 */ /* 0x000fce0000011404 */
.L_x_7:
[----:B------:R-:W0:Y:S01]  /*01b0*/  LDCU UR13, c[0x0][0x3a0] ;  /* 0x00007400ff0d77ac */ /* 0x000e220008000800 */
[----:B------:R-:W-:Y:S02]  /*01c0*/  VIADD R7, R6, UR4 ;  /* 0x0000000406077c36 */ /* 0x000fe40008000000 */
[----:B------:R-:W-:Y:S01]  /*01d0*/  IMAD.MOV.U32 R17, RZ, RZ, RZ ;  /* 0x000000ffff117224 */ /* 0x000fe200078e00ff */
[----:B------:R-:W1:Y:S01]  /*01e0*/  LDCU.64 UR6, c[0x0][0x398] ;  /* 0x00007300ff0677ac */ /* 0x000e620008000a00 */
[----:B0-----:R-:W-:Y:S02]  /*01f0*/  UISETP.GE.U32.AND UP1, UPT, UR13, 0x8, UPT ;  /* 0x000000080d00788c */ /* 0x001fe4000bf26070 */
[----:B------:R-:W-:Y:S01]  /*0200*/  UIMAD UR12, UR4, UR13, URZ ;  /* 0x0000000d040c72a4 */ /* 0x000fe2000f8e02ff */
[----:B-1----:R-:W-:Y:S01]  /*0210*/  ISETP.GE.AND P0, PT, R7, UR7, PT ;  /* 0x0000000707007c0c */ /* 0x002fe2000bf06270 */
[----:B------:R-:W-:-:S03]  /*0220*/  UIADD3 UR4, UPT, UPT, UR4, 0x1, URZ ;  /* 0x0000000104047890 */ /* 0x000fc6000fffe0ff */
[C---:B------:R-:W-:Y:S01]  /*0230*/  ISETP.GT.AND P0, PT, R7.reuse, -0x1, !P0 ;  /* 0xffffffff0700780c */ /* 0x040fe20004704270 */
[----:B------:R-:W-:Y:S01]  /*0240*/  IMAD R7, R7, UR6, RZ ;  /* 0x0000000607077c24 */ /* 0x000fe2000f8e02ff */
[----:B------:R-:W-:Y:S01]  /*0250*/  UISETP.NE.AND UP0, UPT, UR4, UR13, UPT ;  /* 0x0000000d0400728c */ /* 0x000fe2000bf05270 */
[----:B------:R-:W-:Y:S10]  /*0260*/  BRA.U !UP1, `(.L_x_1) ;  /* 0x0000000509407547 */ /* 0x000ff4000b800000 */
[----:B------:R-:W0:Y:S01]  /*0270*/  LDC.64 R10, c[0x0][0x380] ;  /* 0x0000e000ff0a7b82 */ /* 0x000e220000000a00 */
[----:B------:R-:W-:Y:S01]  /*0280*/  SHF.R.S32.HI R18, RZ, 0x1f, R7 ;  /* 0x0000001fff127819 */ /* 0x000fe20000011407 */
[----:B------:R-:W-:Y:S01]  /*0290*/  IMAD.MOV.U32 R19, RZ, RZ, RZ ;  /* 0x000000ffff137224 */ /* 0x000fe200078e00ff */
[----:B------:R-:W1:Y:S05]  /*02a0*/  LDCU UR6, c[0x0][0x398] ;  /* 0x00007300ff0677ac */ /* 0x000e6a0008000800 */
[----:B------:R-:W2:Y:S02]  /*02b0*/  LDC.64 R8, c[0x0][0x388] ;  /* 0x0000e200ff087b82 */ /* 0x000ea40000000a00 */
.L_x_2:
[----:B------:R-:W-:Y:S01]  /*02c0*/  IMAD.IADD R20, R4, 0x1, R19 ;  /* 0x0000000104147824 */ /* 0x000fe200078e0213 */
[----:B------:R-:W3:Y:S03]  /*02d0*/  LDC.64 R12, c[0x0][0x388] ;  /* 0x0000e200ff0c7b82 */ /* 0x000ee60000000a00 */
[C---:B------:R-:W-:Y:S01]  /*02e0*/  VIADD R23, R20.reuse, 0x1 ;  /* 0x0000000114177836 */ /* 0x040fe20000000000 */
[----:B-1----:R-:W-:-:S04]  /*02f0*/  ISETP.GE.AND P2, PT, R20, UR6, PT ;  /* 0x0000000614007c0c */ /* 0x002fc8000bf46270 */
[----:B------:R-:W1:Y:S01]  /*0300*/  LDC.64 R14, c[0x0][0x380] ;  /* 0x0000e000ff0e7b82 */ /* 0x000e620000000a00 */
[----:B------:R-:W-:-:S04]  /*0310*/  ISETP.GT.AND P2, PT, R20, -0x1, !P2 ;  /* 0xffffffff1400780c */ /* 0x000fc80005744270 */
[----:B------:R-:W-:Y:S02]  /*0320*/  PLOP3.LUT P2, PT, P0, P2, PT, 0x80, 0x8 ;  /* 0x000000000008781c */ /* 0x000fe40000745070 */
[----:B------:R-:W-:-:S11]  /*0330*/  ISETP.GE.AND P6, PT, R23, UR6, PT ;  /* 0x0000000617007c0c */ /* 0x000fd6000bfc6270 */
[----:B------:R-:W-:Y:S02]  /*0340*/  @P2 VIADD R17, R19, UR12 ;  /* 0x0000000c13112c36 */ /* 0x000fe40008000000 */
[----:B------:R-:W-:Y:S02]  /*0350*/  @P2 IMAD.IADD R21, R7, 0x1, R20 ;  /* 0x0000000107152824 */ /* 0x000fe400078e0214 */
[----:B---3--:R-:W-:-:S04]  /*0360*/  @P2 IMAD.WIDE.U32 R12, R17, 0x4, R12 ;  /* 0x00000004110c2825 */ /* 0x008fc800078e000c */
[----:B-1----:R-:W-:Y:S02]  /*0370*/  @P2 IMAD.WIDE R16, R21, 0x4, R14 ;  /* 0x0000000415102825 */ /* 0x002fe400078e020e */
[----:B------:R0:W3:Y:S01]  /*0380*/  @P2 LDG.E R21, desc[UR10][R12.64] ;  /* 0x0000000a0c152981 */ /* 0x0000e2000c1e1900 */
[----:B------:R-:W-:Y:S02]  /*0390*/  ISETP.GT.AND P6, PT, R23, -0x1, !P6 ;  /* 0xffffffff1700780c */ /* 0x000fe400077c4270 */
[----:B------:R-:W-:Y:S01]  /*03a0*/  SHF.R.S32.HI R14, RZ, 0x1f, R19 ;  /* 0x0000001fff0e7819 */ /* 0x000fe20000011413 */
[----:B------:R-:W3:Y:S01]  /*03b0*/  @P2 LDG.E R22, desc[UR10][R16.64] ;  /* 0x0000000a10162981 */ /* 0x000ee2000c1e1900 */
[----:B------:R-:W-:Y:S01]  /*03c0*/  IADD3 R15, P1, PT, R19, UR12, RZ ;  /* 0x0000000c130f7c10 */ /* 0x000fe2000ff3e0ff */
[----:B------:R-:W-:Y:S01]  /*03d0*/  VIADD R23, R20, 0x2 ;  /* 0x0000000214177836 */ /* 0x000fe20000000000 */
[----:B------:R-:W-:Y:S02]  /*03e0*/  IADD3 R24, P3, P4, R7, R19, R4 ;  /* 0x0000001307187210 */ /* 0x000fe40007c7e004 */
[----:B------:R-:W-:Y:S01]  /*03f0*/  PLOP3.LUT P6, PT, P0, P6, PT, 0x80, 0x8 ;  /* 0x000000000008781c */ /* 0x000fe200007cd070 */
[----:B------:R-:W-:Y:S01]  /*0400*/  IMAD.X R26, RZ, RZ, R14, P1 ;  /* 0x000000ffff1a7224 */ /* 0x000fe200008e060e */
[----:B------:R-:W-:-:S02]  /*0410*/  IADD3.X R25, PT, PT, R18, R14, R5, P3, P4 ;  /* 0x0000000e12197210 */ /* 0x000fc40001fe8405 */
[----:B--2---:R-:W-:Y:S02]  /*0420*/  LEA R14, P3, R15, R8, 0x2 ;  /* 0x000000080f0e7211 */ /* 0x004fe400078610ff */
[C---:B0-----:R-:W-:Y:S02]  /*0430*/  LEA R12, P4, R24.reuse, R10, 0x2 ;  /* 0x0000000a180c7211 */ /* 0x041fe400078810ff */
[----:B------:R-:W-:Y:S02]  /*0440*/  ISETP.GE.AND P1, PT, R23, UR6, PT ;  /* 0x0000000617007c0c */ /* 0x000fe4000bf26270 */
[----:B------:R-:W-:Y:S02]  /*0450*/  LEA.HI.X R15, R15, R9, R26, 0x2, P3 ;  /* 0x000000090f0f7211 */ /* 0x000fe400018f141a */
[----:B------:R-:W-:Y:S02]  /*0460*/  LEA.HI.X R13, R24, R11, R25, 0x2, P4 ;  /* 0x0000000b180d7211 */ /* 0x000fe400020f1419 */
[----:B------:R-:W-:-:S02]  /*0470*/  ISETP.GT.AND P1, PT, R23, -0x1, !P1 ;  /* 0xffffffff1700780c */ /* 0x000fc40004f24270 */
[----:B------:R-:W2:Y:S02]  /*0480*/  @P6 LDG.E R23, desc[UR10][R14.64+0x4] ;  /* 0x0000040a0e176981 */ /* 0x000ea4000c1e1900 */
[----:B------:R-:W-:Y:S02]  /*0490*/  PLOP3.LUT P1, PT, P0, P1, PT, 0x80, 0x8 ;  /* 0x000000000008781c */ /* 0x000fe40000723070 */
[----:B------:R-:W2:Y:S11]  /*04a0*/  @P6 LDG.E R24, desc[UR10][R12.64+0x4] ;  /* 0x0000040a0c186981 */ /* 0x000eb6000c1e1900 */
[----:B------:R-:W4:Y:S04]  /*04b0*/  @P1 LDG.E R17, desc[UR10][R14.64+0x8] ;  /* 0x0000080a0e111981 */ /* 0x000f28000c1e1900 */
[----:B------:R-:W4:Y:S01]  /*04c0*/  @P1 LDG.E R16, desc[UR10][R12.64+0x8] ;  /* 0x0000080a0c101981 */ /* 0x000f22000c1e1900 */
[----:B------:R-:W-:-:S02]  /*04d0*/  VIADD R25, R20, 0x3 ;  /* 0x0000000314197836 */ /* 0x000fc40000000000 */
[----:B---3--:R-:W-:Y:S01]  /*04e0*/  @P2 FFMA R0, R21, R22, R0 ;  /* 0x0000001615002223 */ /* 0x008fe20000000000 */
[C---:B------:R-:W-:Y:S02]  /*04f0*/  VIADD R21, R20.reuse, 0x4 ;  /* 0x0000000414157836 */ /* 0x040fe40000000000 */
[----:B------:R-:W-:Y:S01]  /*0500*/  ISETP.GE.AND P2, PT, R25, UR6, PT ;  /* 0x0000000619007c0c */ /* 0x000fe2000bf46270 */
[C---:B------:R-:W-:Y:S02]  /*0510*/  VIADD R22, R20.reuse, 0x5 ;  /* 0x0000000514167836 */ /* 0x040fe40000000000 */
[----:B------:R-:W-:Y:S02]  /*0520*/  ISETP.GE.AND P4, PT, R21, UR6, PT ;  /* 0x0000000615007c0c */ /* 0x000fe4000bf86270 */
[----:B------:R-:W-:Y:S02]  /*0530*/  ISETP.GT.AND P2, PT, R25, -0x1, !P2 ;  /* 0xffffffff1900780c */ /* 0x000fe40005744270 */
[----:B------:R-:W-:Y:S01]  /*0540*/  ISETP.GT.AND P4, PT, R21, -0x1, !P4 ;  /* 0xffffffff1500780c */ /* 0x000fe20006784270 */
[----:B------:R-:W-:Y:S01]  /*0550*/  VIADD R21, R20, 0x6 ;  /* 0x0000000614157836 */ /* 0x000fe20000000000 */
[----:B------:R-:W-:-:S02]  /*0560*/  ISETP.GE.AND P3, PT, R22, UR6, PT ;  /* 0x0000000616007c0c */ /* 0x000fc4000bf66270 */
[----:B------:R-:W-:Y:S01]  /*0570*/  PLOP3.LUT P2, PT, P0, P2, PT, 0x80, 0x8 ;  /* 0x000000000008781c */ /* 0x000fe20000745070 */
[----:B------:R-:W-:Y:S01]  /*0580*/  VIADD R20, R20, 0x7 ;  /* 0x0000000714147836 */ /* 0x000fe20000000000 */
[C---:B------:R-:W-:Y:S02]  /*0590*/  ISETP.GE.AND P5, PT, R21.reuse, UR6, PT ;  /* 0x0000000615007c0c */ /* 0x040fe4000bfa6270 */
[----:B------:R-:W-:Y:S02]  /*05a0*/  ISETP.GT.AND P3, PT, R22, -0x1, !P3 ;  /* 0xffffffff1600780c */ /* 0x000fe40005f64270 */
[----:B------:R-:W-:Y:S02]  /*05b0*/  PLOP3.LUT P4, PT, P0, P4, PT, 0x80, 0x8 ;  /* 0x000000000008781c */ /* 0x000fe40000789070 */
[----:B------:R-:W-:Y:S02]  /*05c0*/  ISETP.GT.AND P5, PT, R21, -0x1, !P5 ;  /* 0xffffffff1500780c */ /* 0x000fe40006fa4270 */
[----:B------:R-:W-:Y:S01]  /*05d0*/  PLOP3.LUT P3, PT, P0, P3, PT, 0x80, 0x8 ;  /* 0x000000000008781c */ /* 0x000fe20000767070 */
[----:B--2---:R-:W-:Y:S01]  /*05e0*/  @P6 FFMA R0, R23, R24, R0 ;  /* 0x0000001817006223 */ /* 0x004fe20000000000 */
[----:B------:R-:W-:Y:S01]  /*05f0*/  ISETP.GE.AND P6, PT, R20, UR6, PT ;  /* 0x0000000614007c0c */ /* 0x000fe2000bfc6270 */
[----:B------:R-:W2:Y:S01]  /*0600*/  @P2 LDG.E R21, desc[UR10][R14.64+0xc] ;  /* 0x00000c0a0e152981 */ /* 0x000ea2000c1e1900 */
[----:B------:R-:W-:-:S02]  /*0610*/  PLOP3.LUT P5, PT, P0, P5, PT, 0x80, 0x8 ;  /* 0x000000000008781c */ /* 0x000fc400007ab070 */
[----:B------:R-:W-:Y:S02]  /*0620*/  ISETP.GT.AND P6, PT, R20, -0x1, !P6 ;  /* 0xffffffff1400780c */ /* 0x000fe400077c4270 */
[----:B------:R-:W2:Y:S02]  /*0630*/  @P2 LDG.E R20, desc[UR10][R12.64+0xc] ;  /* 0x00000c0a0c142981 */ /* 0x000ea4000c1e1900 */
[----:B------:R-:W-:Y:S02]  /*0640*/  PLOP3.LUT P6, PT, P0, P6, PT, 0x80, 0x8 ;  /* 0x000000000008781c */ /* 0x000fe400007cd070 */
[----:B------:R-:W3:Y:S04]  /*0650*/  @P4 LDG.E R23, desc[UR10][R14.64+0x10] ;  /* 0x0000100a0e174981 */ /* 0x000ee8000c1e1900 */
[----:B------:R-:W3:Y:S01]  /*0660*/  @P4 LDG.E R22, desc[UR10][R12.64+0x10] ;  /* 0x0000100a0c164981 */ /* 0x000ee2000c1e1900 */
[----:B----4-:R-:W-:-:S03]  /*0670*/  @P1 FFMA R0, R17, R16, R0 ;  /* 0x0000001011001223 */ /* 0x010fc60000000000 */
[----:B------:R-:W4:Y:S04]  /*0680*/  @P3 LDG.E R17, desc[UR10][R14.64+0x14] ;  /* 0x0000140a0e113981 */ /* 0x000f28000c1e1900 */
[----:B------:R-:W4:Y:S04]  /*0690*/  @P3 LDG.E R16, desc[UR10][R12.64+0x14] ;  /* 0x0000140a0c103981 */ /* 0x000f28000c1e1900 */
[----:B------:R-:W5:Y:S04]  /*06a0*/  @P5 LDG.E R25, desc[UR10][R14.64+0x18] ;  /* 0x0000180a0e195981 */ /* 0x000f68000c1e1900 */
[----:B------:R-:W5:Y:S04]  /*06b0*/  @P5 LDG.E R24, desc[UR10][R12.64+0x18] ;  /* 0x0000180a0c185981 */ /* 0x000f68000c1e1900 */
[----:B------:R-:W5:Y:S04]  /*06c0*/  @P6 LDG.E R27, desc[UR10][R14.64+0x1c] ;  /* 0x00001c0a0e1b6981 */ /* 0x000f68000c1e1900 */
[----:B------:R-:W5:Y:S01]  /*06d0*/  @P6 LDG.E R26, desc[UR10][R12.64+0x1c] ;  /* 0x00001c0a0c1a6981 */ /* 0x000f62000c1e1900 */
[----:B------:R-:W-:-:S05]  /*06e0*/  VIADD R19, R19, 0x8 ;  /* 0x0000000813137836 */ /* 0x000fca0000000000 */
[----:B------:R-:W-:Y:S01]  /*06f0*/  ISETP.NE.AND P1, PT, R19, UR5, PT ;  /* 0x0000000513007c0c */ /* 0x000fe2000bf25270 */
[----:B--2---:R-:W-:-:S04]  /*0700*/  @P2 FFMA R0, R21, R20, R0 ;  /* 0x0000001415002223 */ /* 0x004fc80000000000 */
[----:B---3--:R-:W-:-:S04]  /*0710*/  @P4 FFMA R0, R23, R22, R0 ;  /* 0x0000001617004223 */ /* 0x008fc80000000000 */
[----:B----4-:R-:W-:-:S04]  /*0720*/  @P3 FFMA R0, R17, R16, R0 ;  /* 0x0000001011003223 */ /* 0x010fc80000000000 */
[----:B-----5:R-:W-:-:S04]  /*0730*/  @P5 FFMA R0, R25, R24, R0 ;  /* 0x0000001819005223 */ /* 0x020fc80000000000 */
[----:B------:R-:W-:Y:S01]  /*0740*/  @P6 FFMA R0, R27, R26, R0 ;  /* 0x0000001a1b006223 */ /* 0x000fe20000000000 */
[----:B------:R-:W-:Y:S06]  /*0750*/  @P1 BRA `(.L_x_2) ;  /* 0xfffffff800d81947 */ /* 0x000fec000383ffff */
[----:B------:R-:W-:-:S07]  /*0760*/  IMAD.U32 R17, RZ, RZ, UR5 ;  /* 0x00000005ff117e24 */ /* 0x000fce000f8e00ff */
.L_x_1:
[----:B------:R-:W-:-:S09]  /*0770*/  UISETP.NE.AND UP1, UPT, UR8, URZ, UPT ;  /* 0x000000ff0800728c */ /* 0x000fd2000bf25270 */
[----:B------:R-:W-:Y:S05]  /*0780*/  BRA.U !UP1, `(.L_x_3) ;  /* 0x0000000509a47547 */ /* 0x000fea000b800000 */
[----:B------:R-:W-:Y:S02]  /*0790*/  UIADD3 UR7, UPT, UPT, UR8, -0x1, URZ ;  /* 0xffffffff08077890 */ /* 0x000fe4000fffe0ff */
[----:B------:R-:W-:Y:S02]  /*07a0*/  UISETP.NE.AND UP2, UPT, UR9, URZ, UPT ;  /* 0x000000ff0900728c */ /* 0x000fe4000bf45270 */
[----:B------:R-:W-:-:S09]  /*07b0*/  UISETP.GE.U32.AND UP1, UPT, UR7, 0x3, UPT ;  /* 0x000000030700788c */ /* 0x000fd2000bf26070 */
[----:B------:R-:W-:Y:S05]  /*07c0*/  BRA.U !UP1, `(.L_x_4) ;  /* 0x0000000109b87547 */ /* 0x000fea000b800000 */
[----:B------:R-:W-:Y:S01]  /*07d0*/  IMAD.IADD R22, R4, 0x1, R17 ;  /* 0x0000000104167824 */ /* 0x000fe200078e0211 */
[----:B------:R-:W0:Y:S01]  /*07e0*/  LDC.64 R10, c[0x0][0x388] ;  /* 0x0000e200ff0a7b82 */ /* 0x000e220000000a00 */
[----:B------:R-:W-:Y:S02]  /*07f0*/  SHF.R.S32.HI R18, RZ, 0x1f, R7 ;  /* 0x0000001fff127819 */ /* 0x000fe40000011407 */
[C---:B------:R-:W-:Y:S01]  /*0800*/  VIADD R16, R22.reuse, 0x1 ;  /* 0x0000000116107836 */ /* 0x040fe20000000000 */
[C---:B------:R-:W-:Y:S01]  /*0810*/  ISETP.GE.AND P1, PT, R22.reuse, UR6, PT ;  /* 0x0000000616007c0c */ /* 0x040fe2000bf26270 */
[C---:B------:R-:W-:Y:S02]  /*0820*/  VIADD R20, R22.reuse, 0x2 ;  /* 0x0000000216147836 */ /* 0x040fe40000000000 */
[C---:B------:R-:W-:Y:S01]  /*0830*/  VIADD R21, R22.reuse, 0x3 ;  /* 0x0000000316157836 */ /* 0x040fe20000000000 */
[----:B------:R-:W1:Y:S01]  /*0840*/  LDC.64 R8, c[0x0][0x380] ;  /* 0x0000e000ff087b82 */ /* 0x000e620000000a00 */
[----:B------:R-:W-:-:S02]  /*0850*/  ISETP.GT.AND P1, PT, R22, -0x1, !P1 ;  /* 0xffffffff1600780c */ /* 0x000fc40004f24270 */
[C---:B------:R-:W-:Y:S02]  /*0860*/  ISETP.GE.AND P4, PT, R16.reuse, UR6, PT ;  /* 0x0000000610007c0c */ /* 0x040fe4000bf86270 */
[----:B------:R-:W-:Y:S02]  /*0870*/  PLOP3.LUT P1, PT, P0, P1, PT, 0x80, 0x8 ;  /* 0x000000000008781c */ /* 0x000fe40000723070 */
[----:B------:R-:W-:Y:S01]  /*0880*/  ISETP.GT.AND P4, PT, R16, -0x1, !P4 ;  /* 0xffffffff1000780c */ /* 0x000fe20006784270 */
[----:B------:R-:W2:Y:S01]  /*0890*/  LDC.64 R14, c[0x0][0x380] ;  /* 0x0000e000ff0e7b82 */ /* 0x000ea20000000a00 */
[C---:B------:R-:W-:Y:S02]  /*08a0*/  ISETP.GE.AND P2, PT, R20.reuse, UR6, PT ;  /* 0x0000000614007c0c */ /* 0x040fe4000bf46270 */
[----:B------:R-:W-:Y:S02]  /*08b0*/  IADD3 R16, P5, P6, R7, R17, R4 ;  /* 0x0000001107107210 */ /* 0x000fe40007ebe004 */
[----:B------:R-:W-:-:S02]  /*08c0*/  ISETP.GT.AND P2, PT, R20, -0x1, !P2 ;  /* 0xffffffff1400780c */ /* 0x000fc40005744270 */
[----:B------:R-:W-:Y:S01]  /*08d0*/  IADD3.X R18, PT, PT, R18, RZ, R5, P5, P6 ;  /* 0x000000ff12127210 */ /* 0x000fe20002fec405 */
[----:B------:R-:W3:Y:S01]  /*08e0*/  LDC.64 R12, c[0x0][0x388] ;  /* 0x0000e200ff0c7b82 */ /* 0x000ee20000000a00 */
[C---:B------:R-:W-:Y:S01]  /*08f0*/  IADD3 R20, P5, PT, R17.reuse, UR12, RZ ;  /* 0x0000000c11147c10 */ /* 0x040fe2000ffbe0ff */
[----:B------:R-:W-:Y:S01]  /*0900*/  @P1 VIADD R19, R17, UR12 ;  /* 0x0000000c11131c36 */ /* 0x000fe20008000000 */
[----:B------:R-:W-:Y:S02]  /*0910*/  ISETP.GE.AND P3, PT, R21, UR6, PT ;  /* 0x0000000615007c0c */ /* 0x000fe4000bf66270 */
[----:B------:R-:W-:Y:S01]  /*0920*/  PLOP3.LUT P4, PT, P0, P4, PT, 0x80, 0x8 ;  /* 0x000000000008781c */ /* 0x000fe20000789070 */
[----:B0-----:R-:W-:Y:S01]  /*0930*/  @P1 IMAD.WIDE.U32 R10, R19, 0x4, R10 ;  /* 0x00000004130a1825 */ /* 0x001fe200078e000a */
[----:B------:R-:W-:Y:S02]  /*0940*/  ISETP.GT.AND P3, PT, R21, -0x1, !P3 ;  /* 0xffffffff1500780c */ /* 0x000fe40005f64270 */
[C---:B-1----:R-:W-:Y:S01]  /*0950*/  LEA R8, P6, R16.reuse, R8, 0x2 ;  /* 0x0000000810087211 */ /* 0x042fe200078c10ff */
[----:B------:R-:W-:Y:S01]  /*0960*/  @P1 IMAD.IADD R19, R7, 0x1, R22 ;  /* 0x0000000107131824 */ /* 0x000fe200078e0216 */
[----:B------:R-:W-:Y:S01]  /*0970*/  PLOP3.LUT P2, PT, P0, P2, PT, 0x80, 0x8 ;  /* 0x000000000008781c */ /* 0x000fe20000745070 */
[----:B------:R-:W4:Y:S01]  /*0980*/  @P1 LDG.E R11, desc[UR10][R10.64] ;  /* 0x0000000a0a0b1981 */ /* 0x000f22000c1e1900 */
[----:B------:R-:W-:Y:S01]  /*0990*/  LEA.HI.X R9, R16, R9, R18, 0x2, P6 ;  /* 0x0000000910097211 */ /* 0x000fe200030f1412 */
[----:B------:R-:W-:Y:S01]  /*09a0*/  IMAD.X R16, RZ, RZ, RZ, P5 ;  /* 0x000000ffff107224 */ /* 0x000fe200028e06ff */
[----:B------:R-:W-:Y:S01]  /*09b0*/  PLOP3.LUT P3, PT, P0, P3, PT, 0x80, 0x8 ;  /* 0x000000000008781c */ /* 0x000fe20000767070 */
[----:B--2---:R-:W-:-:S06]  /*09c0*/  @P1 IMAD.WIDE R14, R19, 0x4, R14 ;  /* 0x00000004130e1825 */ /* 0x004fcc00078e020e */
[----:B------:R-:W4:Y:S01]  /*09d0*/  @P1 LDG.E R14, desc[UR10][R14.64] ;  /* 0x0000000a0e0e1981 */ /* 0x000f22000c1e1900 */
[----:B---3--:R-:W-:-:S03]  /*09e0*/  LEA R12, P5, R20, R12, 0x2 ;  /* 0x0000000c140c7211 */ /* 0x008fc600078a10ff */
[----:B------:R-:W2:Y:S01]  /*09f0*/  @P2 LDG.E R18, desc[UR10][R8.64+0x8] ;  /* 0x0000080a08122981 */ /* 0x000ea2000c1e1900 */
[----:B------:R-:W-:-:S03]  /*0a00*/  LEA.HI.X R13, R20, R13, R16, 0x2, P5 ;  /* 0x0000000d140d7211 */ /* 0x000fc600028f1410 */
[----:B------:R-:W3:Y:S04]  /*0a10*/  @P4 LDG.E R16, desc[UR10][R8.64+0x4] ;  /* 0x0000040a08104981 */ /* 0x000ee8000c1e1900 */
[----:B------:R-:W3:Y:S04]  /*0a20*/  @P4 LDG.E R19, desc[UR10][R12.64+0x4] ;  /* 0x0000040a0c134981 */ /* 0x000ee8000c1e1900 */
[----:B------:R-:W2:Y:S04]  /*0a30*/  @P2 LDG.E R21, desc[UR10][R12.64+0x8] ;  /* 0x0000080a0c152981 */ /* 0x000ea8000c1e1900 */
[----:B------:R-:W5:Y:S04]  /*0a40*/  @P3 LDG.E R20, desc[UR10][R8.64+0xc] ;  /* 0x00000c0a08143981 */ /* 0x000f68000c1e1900 */
[----:B------:R-:W5:Y:S01]  /*0a50*/  @P3 LDG.E R23, desc[UR10][R12.64+0xc] ;  /* 0x00000c0a0c173981 */ /* 0x000f62000c1e1900 */
[----:B------:R-:W-:-:S02]  /*0a60*/  VIADD R17, R17, 0x4 ;  /* 0x0000000411117836 */ /* 0x000fc40000000000 */
[----:B----4-:R-:W-:-:S04]  /*0a70*/  @P1 FFMA R0, R11, R14, R0 ;  /* 0x0000000e0b001223 */ /* 0x010fc80000000000 */
[----:B---3--:R-:W-:-:S04]  /*0a80*/  @P4 FFMA R0, R19, R16, R0 ;  /* 0x0000001013004223 */ /* 0x008fc80000000000 */
[----:B--2---:R-:W-:-:S04]  /*0a90*/  @P2 FFMA R0, R21, R18, R0 ;  /* 0x0000001215002223 */ /* 0x004fc80000000000 */
[----:B-----5:R-:W-:-:S07]  /*0aa0*/  @P3 FFMA R0, R23, R20, R0 ;  /* 0x0000001417003223 */ /* 0x020fce0000000000 */
.L_x_4:
[----:B------:R-:W-:Y:S05]  /*0ab0*/  BRA.U !UP2, `(.L_x_3) ;  /* 0x000000010ad87547 */ /* 0x000fea000b800000 */
[----:B------:R-:W0:Y:S01]  /*0ac0*/  LDCU UR7, c[0x0][0x3a0] ;  /* 0x00007400ff0777ac */ /* 0x000e220008000800 */
[----:B------:R-:W-:Y:S02]  /*0ad0*/  UISETP.NE.AND UP1, UPT, UR9, 0x1, UPT ;  /* 0x000000010900788c */ /* 0x000fe4000bf25270 */
[----:B0-----:R-:W-:-:S07]  /*0ae0*/  ULOP3.LUT UP2, URZ, UR7, 0x1, URZ, 0xc0, !UPT ;  /* 0x0000000107ff7892 */ /* 0x001fce000f84c0ff */
[----:B------:R-:W-:Y:S05]  /*0af0*/  BRA.U !UP1, `(.L_x_5) ;  /* 0x0000000109847547 */ /* 0x000fea000b800000 */
[----:B------:R-:W-:Y:S01]  /*0b00*/  IMAD.IADD R22, R4, 0x1, R17 ;  /* 0x0000000104167824 */ /* 0x000fe200078e0211 */
[----:B------:R-:W0:Y:S03]  /*0b10*/  LDC.64 R12, c[0x0][0x388] ;  /* 0x0000e200ff0c7b82 */ /* 0x000e260000000a00 */
[C---:B------:R-:W-:Y:S01]  /*0b20*/  VIADD R8, R22.reuse, 0x1 ;  /* 0x0000000116087836 */ /* 0x040fe20000000000 */
[----:B------:R-:W-:-:S04]  /*0b30*/  ISETP.GE.AND P2, PT, R22, UR6, PT ;  /* 0x0000000616007c0c */ /* 0x000fc8000bf46270 */
[----:B------:R-:W-:Y:S01]  /*0b40*/  ISETP.GE.AND P1, PT, R8, UR6, PT ;  /* 0x0000000608007c0c */ /* 0x000fe2000bf26270 */
[----:B------:R-:W1:Y:S01]  /*0b50*/  LDC.64 R14, c[0x0][0x380] ;  /* 0x0000e000ff0e7b82 */ /* 0x000e620000000a00 */
[----:B------:R-:W-:Y:S02]  /*0b60*/  ISETP.GT.AND P2, PT, R22, -0x1, !P2 ;  /* 0xffffffff1600780c */ /* 0x000fe40005744270 */
[----:B------:R-:W-:Y:S02]  /*0b70*/  ISETP.GT.AND P1, PT, R8, -0x1, !P1 ;  /* 0xffffffff0800780c */ /* 0x000fe40004f24270 */
[----:B------:R-:W-:Y:S02]  /*0b80*/  PLOP3.LUT P2, PT, P0, P2, PT, 0x80, 0x8 ;  /* 0x000000000008781c */ /* 0x000fe40000745070 */
[----:B------:R-:W-:Y:S01]  /*0b90*/  PLOP3.LUT P1, PT, P0, P1, PT, 0x80, 0x8 ;  /* 0x000000000008781c */ /* 0x000fe20000723070 */
[----:B------:R-:W2:Y:S08]  /*0ba0*/  LDC.64 R10, c[0x0][0x388] ;  /* 0x0000e200ff0a7b82 */ /* 0x000eb00000000a00 */
[----:B------:R-:W3:Y:S02]  /*0bb0*/  LDC.64 R8, c[0x0][0x380] ;  /* 0x0000e000ff087b82 */ /* 0x000ee40000000a00 */
[----:B------:R-:W-:-:S02]  /*0bc0*/  @P2 VIADD R23, R17, UR12 ;  /* 0x0000000c11172c36 */ /* 0x000fc40008000000 */
[----:B------:R-:W-:Y:S01]  /*0bd0*/  @P1 SHF.R.S32.HI R20, RZ, 0x1f, R17 ;  /* 0x0000001fff141819 */ /* 0x000fe20000011411 */
[----:B------:R-:W-:Y:S01]  /*0be0*/  @P2 IMAD.IADD R21, R7, 0x1, R22 ;  /* 0x0000000107152824 */ /* 0x000fe200078e0216 */
[----:B------:R-:W-:Y:S01]  /*0bf0*/  @P1 SHF.R.S32.HI R19, RZ, 0x1f, R7 ;  /* 0x0000001fff131819 */ /* 0x000fe20000011407 */
[----:B0-----:R-:W-:Y:S01]  /*0c00*/  @P2 IMAD.WIDE.U32 R12, R23, 0x4, R12 ;  /* 0x00000004170c2825 */ /* 0x001fe200078e000c */
[----:B------:R-:W-:Y:S02]  /*0c10*/  @P1 IADD3 R16, P4, P5, R7, R17, R4 ;  /* 0x0000001107101210 */ /* 0x000fe40007d9e004 */
[----:B------:R-:W-:Y:S01]  /*0c20*/  @P1 IADD3 R18, P3, PT, R17, UR12, RZ ;  /* 0x0000000c11121c10 */ /* 0x000fe2000ff7e0ff */
[----:B-1----:R-:W-:Y:S01]  /*0c30*/  @P2 IMAD.WIDE R14, R21, 0x4, R14 ;  /* 0x00000004150e2825 */ /* 0x002fe200078e020e */
[----:B------:R-:W-:Y:S01]  /*0c40*/  @P1 IADD3.X R19, PT, PT, R19, R20, R5, P4, P5 ;  /* 0x0000001413131210 */ /* 0x000fe200027ea405 */
[----:B------:R-:W4:Y:S02]  /*0c50*/  @P2 LDG.E R13, desc[UR10][R12.64] ;  /* 0x0000000a0c0d2981 */ /* 0x000f24000c1e1900 */
[----:B------:R-:W-:Y:S01]  /*0c60*/  @P1 IMAD.X R20, RZ, RZ, R20, P3 ;  /* 0x000000ffff141224 */ /* 0x000fe200018e0614 */
[C---:B--2---:R-:W-:Y:S01]  /*0c70*/  @P1 LEA R10, P3, R18.reuse, R10, 0x2 ;  /* 0x0000000a120a1211 */ /* 0x044fe200078610ff */
[----:B------:R-:W4:Y:S03]  /*0c80*/  @P2 LDG.E R15, desc[UR10][R14.64] ;  /* 0x0000000a0e0f2981 */ /* 0x000f26000c1e1900 */
[----:B------:R-:W-:-:S02]  /*0c90*/  @P1 LEA.HI.X R11, R18, R11, R20, 0x2, P3 ;  /* 0x0000000b120b1211 */ /* 0x000fc400018f1414 */
[----:B---3--:R-:W-:-:S04]  /*0ca0*/  @P1 LEA R8, P4, R16, R8, 0x2 ;  /* 0x0000000810081211 */ /* 0x008fc800078810ff */
[----:B------:R-:W2:Y:S01]  /*0cb0*/  @P1 LDG.E R11, desc[UR10][R10.64+0x4] ;  /* 0x0000040a0a0b1981 */ /* 0x000ea2000c1e1900 */
[----:B------:R-:W-:-:S05]  /*0cc0*/  @P1 LEA.HI.X R9, R16, R9, R19, 0x2, P4 ;  /* 0x0000000910091211 */ /* 0x000fca00020f1413 */
[----:B------:R-:W2:Y:S01]  /*0cd0*/  @P1 LDG.E R8, desc[UR10][R8.64+0x4] ;  /* 0x0000040a08081981 */ /* 0x000ea2000c1e1900 */
[----:B------:R-:W-:Y:S02]  /*0ce0*/  VIADD R17, R17, 0x2 ;  /* 0x0000000211117836 */ /* 0x000fe40000000000 */
[----:B----4-:R-:W-:-:S04]  /*0cf0*/  @P2 FFMA R0, R13, R15, R0 ;  /* 0x0000000f0d002223 */ /* 0x010fc80000000000 */
[----:B--2---:R-:W-:-:S07]  /*0d00*/  @P1 FFMA R0, R11, R8, R0 ;  /* 0x000000080b001223 */ /* 0x004fce0000000000 */
.L_x_5:
[----:B------:R-:W-:Y:S05]  /*0d10*/  BRA.U !UP2, `(.L_x_3) ;  /* 0x000000010a407547 */ /* 0x000fea000b800000 */
[----:B------:R-:W-:Y:S01]  /*0d20*/  IMAD.IADD R12, R4, 0x1, R17 ;  /* 0x00000001040c7824 */ /* 0x000fe200078e0211 */
[----:B------:R-:W-:Y:S04]  /*0d30*/  BSSY.RECONVERGENT B0, `(.L_x_3) ;  /* 0x000000e000007945 */ /* 0x000fe80003800200 */
[----:B------:R-:W-:-:S04]  /*0d40*/  ISETP.GE.AND P1, PT, R12, UR6, PT ;  /* 0x000000060c007c0c */ /* 0x000fc8000bf26270 */
[----:B------:R-:W-:-:S04]  /*0d50*/  ISETP.GT.AND P1, PT, R12, -0x1, !P1 ;  /* 0xffffffff0c00780c */ /* 0x000fc80004f24270 */
[----:B------:R-:W-:-:S13]  /*0d60*/  PLOP3.LUT P1, PT, P0, P1, PT, 0x80, 0x8 ;  /* 0x000000000008781c */ /* 0x000fda0000723070 */
[----:B------:R-:W-:Y:S05]  /*0d70*/  @!P1 BRA `(.L_x_6) ;  /* 0x0000000000249947 */ /* 0x000fea0003800000 */
[----:B------:R-:W0:Y:S01]  /*0d80*/  LDC.64 R8, c[0x0][0x388] ;  /* 0x0000e200ff087b82 */ /* 0x000e220000000a00 */
[----:B------:R-:W-:Y:S02]  /*0d90*/  VIADD R17, R17, UR12 ;  /* 0x0000000c11117c36 */ /* 0x000fe40008000000 */
[----:B------:R-:W-:-:S05]  /*0da0*/  IMAD.IADD R7, R7, 0x1, R12 ;  /* 0x0000000107077824 */ /* 0x000fca00078e020c */
[----:B------:R-:W1:Y:S01]  /*0db0*/  LDC.64 R10, c[0x0][0x380] ;  /* 0x0000e000ff0a7b82 */ /* 0x000e620000000a00 */
[----:B0-----:R-:W-:-:S06]  /*0dc0*/  IMAD.WIDE.U32 R8, R17, 0x4, R8 ;  /* 0x0000000411087825 */ /* 0x001fcc00078e0008 */
[----:B------:R-:W2:Y:S01]  /*0dd0*/  LDG.E R9, desc[UR10][R8.64] ;  /* 0x0000000a08097981 */ /* 0x000ea2000c1e1900 */
[----:B-1----:R-:W-:-:S06]  /*0de0*/  IMAD.WIDE R10, R7, 0x4, R10 ;  /* 0x00000004070a7825 */ /* 0x002fcc00078e020a */
[----:B------:R-:W2:Y:S02]  /*0df0*/  LDG.E R10, desc[UR10][R10.64] ;  /* 0x0000000a0a0a7981 */ /* 0x000ea4000c1e1900 */
[----:B--2---:R-:W-:-:S07]  /*0e00*/  FFMA R0, R9, R10, R0 ;  /* 0x0000000a09007223 */ /* 0x004fce0000000000 */
.L_x_6:
[----:B------:R-:W-:Y:S05]  /*0e10*/  BSYNC.RECONVERGENT B0 ;  /* 0x0000000000007941 */ /* 0x000fea0003800200 */
.L_x_3:
[----:B------:R-:W-:Y:S05]  /*0e20*/  BRA.U UP0, `(.L_x_7) ;  /* 0xfffffff100e07547 */ /* 0x000fea000b83ffff */
.L_x_0:
[----:B------:R-:W0:Y:S01]  /*0e30*/  LDC.64 R4, c[0x0][0x390] ;  /* 0x0000e400ff047b82 */ /* 0x000e220000000a00 */
[----:B------:R-:W-:-:S04]  /*0e40*/  IMAD R3, R2, UR6, R3 ;  /* 0x0000000602037c24 */ /* 0x000fc8000f8e0203 */
[----:B0-----:R-:W-:-:S05]  /*0e50*/  IMAD.WIDE R2, R3, 0x4, R4 ;  /* 0x0000000403027825 */ /* 0x001fca00078e0204 */
[----:B------:R-:W-:Y:S01]  /*0e60*/  STG.E desc[UR10][R2.64], R0 ;  /* 0x0000000002007986 */ /* 0x000fe2000c10190a */
[----:B------:R-:W-:Y:S05]  /*0e70*/  EXIT ;  /* 0x000000000000794d */ /* 0x000fea0003800000 */
.L_x_8:
[----:B------:R-:W-:-:S00]  /*0e80*/  BRA `(.L_x_8) ;  /* 0xfffffffc00fc7947 */ /* 0x000fc0000383ffff */
[----:B------:R-:W-:-:S00]  /*0e90*/  NOP ;  /* 0x0000000000007918 */ /* 0x000fc00000000000 */
        /* <DEDUP_REMOVED lines=14> */
.L_x_9:


//--------------------- .nv.shared.reserved.0     --------------------------
	.section	.nv.shared.reserved.0,"aw",@nobits
	.weak		__nv_reservedSMEM_offset_0_alias
	.size		__nv_reservedSMEM_offset_0_alias, 0, 64
	.other		__nv_reservedSMEM_offset_0_alias,@"STO_CUDA_RESERVED_SHARED STV_DEFAULT"
__nv_reservedSMEM_offset_0_alias:
	.zero		0
	.zero		64


//--------------------- .nv.constant0._Z16convolution_cudaPKfS0_Pfiiii --------------------------
	.section	.nv.constant0._Z16convolution_cudaPKfS0_Pfiiii,"a",@progbits
	.sectionflags	@""
	.align	4
.nv.constant0._Z16convolution_cudaPKfS0_Pfiiii:
	.zero		936


//--------------------- SYMBOLS --------------------------

	.type		.nv.reservedSmem.offset0,@object
	.size		.nv.reservedSmem.offset0,0x4
